//
// Generated by NVIDIA NVVM Compiler
//
// Compiler Build ID: CL-36424714
// Cuda compilation tools, release 13.0, V13.0.88
// Based on NVVM 20.0.0
//

.version 9.0
.target sm_100
.address_size 64

	// .globl	_Z13compute_heavyPfm

.visible .entry _Z13compute_heavyPfm(
	.param .u64 .ptr .align 1 _Z13compute_heavyPfm_param_0,
	.param .u64 _Z13compute_heavyPfm_param_1
)
{
	.reg .pred 	%p<3>;
	.reg .b32 	%r<13>;
	.reg .b32 	%f<22>;
	.reg .b64 	%rd<5>;

	ld.param.u64 	%rd2, [_Z13compute_heavyPfm_param_0];
	cvta.to.global.u64 	%rd3, %rd2;
	mov.u32 	%r6, %ctaid.x;
	mov.u32 	%r7, %ntid.x;
	mov.u32 	%r8, %tid.x;
	mad.lo.s32 	%r9, %r6, %r7, %r8;
	mul.wide.s32 	%rd4, %r9, 4;
	add.s64 	%rd1, %rd3, %rd4;
	ld.global.f32 	%f21, [%rd1];
	mov.b32 	%r11, 0;
$L__BB0_1:
	mov.b32 	%r12, 0;
$L__BB0_2:
	add.f32 	%f5, %f21, 0f3F800000;
	add.f32 	%f6, %f5, 0f3F800000;
	add.f32 	%f7, %f6, 0f3F800000;
	add.f32 	%f8, %f7, 0f3F800000;
	add.f32 	%f9, %f8, 0f3F800000;
	add.f32 	%f10, %f9, 0f3F800000;
	add.f32 	%f11, %f10, 0f3F800000;
	add.f32 	%f12, %f11, 0f3F800000;
	add.f32 	%f13, %f12, 0f3F800000;
	add.f32 	%f14, %f13, 0f3F800000;
	add.f32 	%f15, %f14, 0f3F800000;
	add.f32 	%f16, %f15, 0f3F800000;
	add.f32 	%f17, %f16, 0f3F800000;
	add.f32 	%f18, %f17, 0f3F800000;
	add.f32 	%f19, %f18, 0f3F800000;
	add.f32 	%f21, %f19, 0f3F800000;
	add.s32 	%r12, %r12, 16;
	setp.ne.s32 	%p1, %r12, 10000;
	@%p1 bra 	$L__BB0_2;
	add.s32 	%r11, %r11, 1;
	setp.ne.s32 	%p2, %r11, 100;
	@%p2 bra 	$L__BB0_1;
	st.global.f32 	[%rd1], %f21;
	ret;

}


// ===== COMPILED SASS (sm_100) =====

	.target	sm_100

	.elftype	@"ET_EXEC"


//--------------------- .note.nv.tkinfo           --------------------------
	.section	.note.nv.tkinfo,"",@"SHT_NOTE"
	.sectionflags	@"SHF_NOTE_NV_TKINFO"
	.tkinfo
        /*0018*/ 	.word	0x00000002
        /*0030*/ 	.string	""
        /*0030*/ 	.string	"ptxas"
        /*0030*/ 	.string	"Cuda compilation tools, release 13.0, V13.0.88"
        /*0030*/ 	.string	"Build cuda_13.0.r13.0/compiler.36424714_0"
        /*0030*/ 	.string	"-arch sm_100 -m 64 "



//--------------------- .note.nv.cuinfo           --------------------------
	.section	.note.nv.cuinfo,"",@"SHT_NOTE"
	.sectionflags	@"SHF_NOTE_NV_CUINFO"
        /*0018*/ 	.short	0x0002
        /*001a*/ 	.short	0x0064
        /*001c*/ 	.short	0x0082
	.zero		2


//--------------------- .nv.info                  --------------------------
	.section	.nv.info,"",@"SHT_CUDA_INFO"
	.align	4


	//----- nvinfo : EIATTR_REGCOUNT
	.align		4
        /*0000*/ 	.byte	0x04, 0x2f
        /*0002*/ 	.short	(.L_1 - .L_0)
	.align		4
.L_0:
        /*0004*/ 	.word	index@(_Z13compute_heavyPfm)
        /*0008*/ 	.word	0x00000008


	//----- nvinfo : EIATTR_FRAME_SIZE
	.align		4
.L_1:
        /*000c*/ 	.byte	0x04, 0x11
        /*000e*/ 	.short	(.L_3 - .L_2)
	.align		4
.L_2:
        /*0010*/ 	.word	index@(_Z13compute_heavyPfm)
        /*0014*/ 	.word	0x00000000


	//----- nvinfo : EIATTR_MIN_STACK_SIZE
	.align		4
.L_3:
        /*0018*/ 	.byte	0x04, 0x12
        /*001a*/ 	.short	(.L_5 - .L_4)
	.align		4
.L_4:
        /*001c*/ 	.word	index@(_Z13compute_heavyPfm)
        /*0020*/ 	.word	0x00000000
.L_5:


//--------------------- .nv.compat                --------------------------
	.section	.nv.compat,"",@"SHT_CUDA_COMPAT_INFO"
	.align	4
        /*0000*/ 	.byte	0x02, 0x09, 0x00, 0x00, 0x02, 0x02, 0x01, 0x00, 0x02, 0x05, 0x05, 0x00, 0x03, 0x07, 0x01, 0x01
        /*0010*/ 	.byte	0x02, 0x03, 0x00, 0x00, 0x02, 0x06, 0x01, 0x00, 0x04, 0x0b, 0x08, 0x00, 0x09, 0x00, 0x00, 0x00
        /*0020*/ 	.byte	0x00, 0x00, 0x00, 0x00


//--------------------- .nv.info._Z13compute_heavyPfm --------------------------
	.section	.nv.info._Z13compute_heavyPfm,"",@"SHT_CUDA_INFO"
	.sectionflags	@""
	.align	4


	//----- nvinfo : EIATTR_CUDA_API_VERSION
	.align		4
        /*0000*/ 	.byte	0x04, 0x37
        /*0002*/ 	.short	(.L_7 - .L_6)
.L_6:
        /*0004*/ 	.word	0x00000082


	//----- nvinfo : EIATTR_KPARAM_INFO
	.align		4
.L_7:
        /*0008*/ 	.byte	0x04, 0x17
        /*000a*/ 	.short	(.L_9 - .L_8)
.L_8:
        /*000c*/ 	.word	0x00000000
        /*0010*/ 	.short	0x0001
        /*0012*/ 	.short	0x0008
        /*0014*/ 	.byte	0x00, 0xf0, 0x21, 0x00


	//----- nvinfo : EIATTR_KPARAM_INFO
	.align		4
.L_9:
        /*0018*/ 	.byte	0x04, 0x17
        /*001a*/ 	.short	(.L_11 - .L_10)
.L_10:
        /*001c*/ 	.word	0x00000000
        /*0020*/ 	.short	0x0000
        /*0022*/ 	.short	0x0000
        /*0024*/ 	.byte	0x00, 0xf5, 0x21, 0x00


	//----- nvinfo : EIATTR_SPARSE_MMA_MASK
	.align		4
.L_11:
        /*0028*/ 	.byte	0x03, 0x50
        /*002a*/ 	.short	0x0000


	//----- nvinfo : EIATTR_MAXREG_COUNT
	.align		4
        /*002c*/ 	.byte	0x03, 0x1b
        /*002e*/ 	.short	0x00ff


	//----- nvinfo : EIATTR_MERCURY_ISA_VERSION
	.align		4
        /*0030*/ 	.byte	0x03, 0x5f
        /*0032*/ 	.short	0x0101


	//----- nvinfo : EIATTR_VRC_CTA_INIT_COUNT
	.align		4
        /*0034*/ 	.byte	0x02, 0x4a
	.zero		1
	.zero		1


	//----- nvinfo : EIATTR_EXIT_INSTR_OFFSETS
	.align		4
        /*0038*/ 	.byte	0x04, 0x1c
        /*003a*/ 	.short	(.L_13 - .L_12)


	//   ....[0]....
.L_12:
        /*003c*/ 	.word	0x00001220


	//----- nvinfo : EIATTR_CBANK_PARAM_SIZE
	.align		4
.L_13:
        /*0040*/ 	.byte	0x03, 0x19
        /*0042*/ 	.short	0x0010


	//----- nvinfo : EIATTR_PARAM_CBANK
	.align		4
        /*0044*/ 	.byte	0x04, 0x0a
        /*0046*/ 	.short	(.L_15 - .L_14)
	.align		4
.L_14:
        /*0048*/ 	.word	index@(.nv.constant0._Z13compute_heavyPfm)
        /*004c*/ 	.short	0x0380
        /*004e*/ 	.short	0x0010


	//----- nvinfo : EIATTR_SW_WAR
	.align		4
.L_15:
        /*0050*/ 	.byte	0x04, 0x36
        /*0052*/ 	.short	(.L_17 - .L_16)
.L_16:
        /*0054*/ 	.word	0x00000008
.L_17:


//--------------------- .nv.callgraph             --------------------------
	.section	.nv.callgraph,"",@"SHT_CUDA_CALLGRAPH"
	.align	4
	.sectionentsize	8
	.align		4
        /*0000*/ 	.word	0x00000000
	.align		4
        /*0004*/ 	.word	0xffffffff
	.align		4
        /*0008*/ 	.word	0x00000000
	.align		4
        /*000c*/ 	.word	0xfffffffe
	.align		4
        /*0010*/ 	.word	0x00000000
	.align		4
        /*0014*/ 	.word	0xfffffffd
	.align		4
        /*0018*/ 	.word	0x00000000
	.align		4
        /*001c*/ 	.word	0xfffffffc


//--------------------- .text._Z13compute_heavyPfm --------------------------
	.section	.text._Z13compute_heavyPfm,"ax",@progbits
	.align	128
        .global         _Z13compute_heavyPfm
        .type           _Z13compute_heavyPfm,@function
        .size           _Z13compute_heavyPfm,(.L_x_3 - _Z13compute_heavyPfm)
        .other          _Z13compute_heavyPfm,@"STO_CUDA_ENTRY STV_DEFAULT"
_Z13compute_heavyPfm:
.text._Z13compute_heavyPfm:
[----:B------:R-:W-:Y:S01]  /*0000*/  LDC R1, c[0x0][0x37c] ;  /* 0x0000df00ff017b82 */ /* 0x000fe20000000800 */
[----:B------:R-:W0:Y:S07]  /*0010*/  S2R R0, SR_TID.X ;  /* 0x0000000000007919 */ /* 0x000e2e0000002100 */
[----:B------:R-:W0:Y:S01]  /*0020*/  S2UR UR4, SR_CTAID.X ;  /* 0x00000000000479c3 */ /* 0x000e220000002500 */
[----:B------:R-:W1:Y:S07]  /*0030*/  LDCU.64 UR6, c[0x0][0x358] ;  /* 0x00006b00ff0677ac */ /* 0x000e6e0008000a00 */
[----:B------:R-:W0:Y:S08]  /*0040*/  LDC R5, c[0x0][0x360] ;  /* 0x0000d800ff057b82 */ /* 0x000e300000000800 */
[----:B------:R-:W2:Y:S01]  /*0050*/  LDC.64 R2, c[0x0][0x380] ;  /* 0x0000e000ff027b82 */ /* 0x000ea20000000a00 */
[----:B0-----:R-:W-:-:S04]  /*0060*/  IMAD R5, R5, UR4, R0 ;  /* 0x0000000405057c24 */ /* 0x001fc8000f8e0200 */
[----:B--2---:R-:W-:-:S05]  /*0070*/  IMAD.WIDE R2, R5, 0x4, R2 ;  /* 0x0000000405027825 */ /* 0x004fca00078e0202 */
[----:B-1----:R0:W5:Y:S01]  /*0080*/  LDG.E R5, desc[UR6][R2.64] ;  /* 0x0000000602057981 */ /* 0x002162000c1e1900 */
[----:B------:R-:W-:-:S05]  /*0090*/  UMOV UR4, URZ ;  /* 0x000000ff00047c82 */ /* 0x000fca0008000000 */
.L_x_1:
[----:B-----5:R-:W-:Y:S01]  /*00a0*/  FADD R5, R5, 1 ;  /* 0x3f80000005057421 */ /* 0x020fe20000000000 */
[----:B------:R-:W-:Y:S01]  /*00b0*/  UIADD3 UR4, UPT, UPT, UR4, 0x1, URZ ;  /* 0x0000000104047890 */ /* 0x000fe2000fffe0ff */
[----:B------:R-:W-:Y:S02]  /*00c0*/  UMOV UR5, 0x10 ;  /* 0x0000001000057882 */ /* 0x000fe40000000000 */
[----:B------:R-:W-:Y:S01]  /*00d0*/  FADD R5, R5, 1 ;  /* 0x3f80000005057421 */ /* 0x000fe20000000000 */
[----:B------:R-:W-:-:S03]  /*00e0*/  UISETP.NE.AND UP1, UPT, UR4, 0x64, UPT ;  /* 0x000000640400788c */ /* 0x000fc6000bf25270 */
[----:B------:R-:W-:-:S04]  /*00f0*/  FADD R5, R5, 1 ;  /* 0x3f80000005057421 */ /* 0x000fc80000000000 */
        /* <DEDUP_REMOVED lines=12> */
[----:B------:R-:W-:-:S07]  /*01c0*/  FADD R5, R5, 1 ;  /* 0x3f80000005057421 */ /* 0x000fce0000000000 */
.L_x_0:
[----:B------:R-:W-:Y:S01]  /*01d0*/  FADD R5, R5, 1 ;  /* 0x3f80000005057421 */ /* 0x000fe20000000000 */
[----:B------:R-:W-:-:S03]  /*01e0*/  UIADD3 UR5, UPT, UPT, UR5, 0x100, URZ ;  /* 0x0000010005057890 */ /* 0x000fc6000fffe0ff */
        /* <DEDUP_REMOVED lines=255> */
[----:B------:R-:W-:Y:S01]  /*11e0*/  FADD R5, R0, 1 ;  /* 0x3f80000000057421 */ /* 0x000fe20000000000 */
[----:B------:R-:W-:Y:S06]  /*11f0*/  BRA.U UP0, `(.L_x_0) ;  /* 0xffffffed00f47547 */ /* 0x000fec000b83ffff */
[----:B------:R-:W-:Y:S05]  /*1200*/  BRA.U UP1, `(.L_x_1) ;  /* 0xffffffed01a47547 */ /* 0x000fea000b83ffff */
[----:B------:R-:W-:Y:S01]  /*1210*/  STG.E desc[UR6][R2.64], R5 ;  /* 0x0000000502007986 */ /* 0x000fe2000c101906 */
[----:B------:R-:W-:Y:S05]  /*1220*/  EXIT ;  /* 0x000000000000794d */ /* 0x000fea0003800000 */
.L_x_2:
[----:B------:R-:W-:-:S00]  /*1230*/  BRA `(.L_x_2) ;  /* 0xfffffffc00fc7947 */ /* 0x000fc0000383ffff */
[----:B------:R-:W-:-:S00]  /*1240*/  NOP ;  /* 0x0000000000007918 */ /* 0x000fc00000000000 */
        /* <DEDUP_REMOVED lines=11> */
.L_x_3:


//--------------------- .nv.shared.reserved.0     --------------------------
	.section	.nv.shared.reserved.0,"aw",@nobits
	.weak		__nv_reservedSMEM_offset_0_alias
	.size		__nv_reservedSMEM_offset_0_alias, 0, 64
	.other		__nv_reservedSMEM_offset_0_alias,@"STO_CUDA_RESERVED_SHARED STV_DEFAULT"
__nv_reservedSMEM_offset_0_alias:
	.zero		0
	.zero		64


//--------------------- .nv.constant0._Z13compute_heavyPfm --------------------------
	.section	.nv.constant0._Z13compute_heavyPfm,"a",@progbits
	.sectionflags	@""
	.align	4
.nv.constant0._Z13compute_heavyPfm:
	.zero		912


//--------------------- SYMBOLS --------------------------

	.type		.nv.reservedSmem.offset0,@object
	.size		.nv.reservedSmem.offset0,0x4
